//
// Generated by NVIDIA NVVM Compiler
//
// Compiler Build ID: CL-36424714
// Cuda compilation tools, release 13.0, V13.0.88
// Based on NVVM 20.0.0
//

.version 9.0
.target sm_100
.address_size 64

	// .globl	_Z14matrixMultiplyPiS_S_i

.visible .entry _Z14matrixMultiplyPiS_S_i(
	.param .u64 .ptr .align 1 _Z14matrixMultiplyPiS_S_i_param_0,
	.param .u64 .ptr .align 1 _Z14matrixMultiplyPiS_S_i_param_1,
	.param .u64 .ptr .align 1 _Z14matrixMultiplyPiS_S_i_param_2,
	.param .u32 _Z14matrixMultiplyPiS_S_i_param_3
)
{
	.reg .pred 	%p<10>;
	.reg .b32 	%r<86>;
	.reg .b32 	%f<52>;
	.reg .b64 	%rd<67>;

	ld.param.u64 	%rd14, [_Z14matrixMultiplyPiS_S_i_param_0];
	ld.param.u64 	%rd15, [_Z14matrixMultiplyPiS_S_i_param_1];
	ld.param.u32 	%r18, [_Z14matrixMultiplyPiS_S_i_param_3];
	cvta.to.global.u64 	%rd1, %rd15;
	cvta.to.global.u64 	%rd2, %rd14;
	mov.u32 	%r19, %ctaid.y;
	mov.u32 	%r20, %ntid.y;
	mov.u32 	%r21, %tid.y;
	mad.lo.s32 	%r1, %r19, %r20, %r21;
	mov.u32 	%r22, %ctaid.x;
	mov.u32 	%r23, %ntid.x;
	mov.u32 	%r24, %tid.x;
	mad.lo.s32 	%r2, %r22, %r23, %r24;
	max.s32 	%r25, %r1, %r2;
	setp.ge.s32 	%p1, %r25, %r18;
	@%p1 bra 	$L__BB0_13;
	mul.lo.s32 	%r3, %r18, %r1;
	and.b32  	%r4, %r18, 7;
	setp.lt.u32 	%p2, %r18, 8;
	mov.f32 	%f51, 0f00000000;
	mov.b32 	%r84, 0;
	@%p2 bra 	$L__BB0_4;
	and.b32  	%r84, %r18, 2147483640;
	neg.s32 	%r82, %r84;
	mul.wide.s32 	%rd16, %r18, 4;
	add.s64 	%rd3, %rd1, %rd16;
	shl.b32 	%r7, %r18, 3;
	mul.wide.s32 	%rd17, %r18, 8;
	add.s64 	%rd4, %rd1, %rd17;
	mul.wide.s32 	%rd18, %r18, 12;
	add.s64 	%rd5, %rd1, %rd18;
	mul.wide.s32 	%rd19, %r18, 16;
	add.s64 	%rd6, %rd1, %rd19;
	mul.wide.s32 	%rd20, %r18, 20;
	add.s64 	%rd7, %rd1, %rd20;
	mul.wide.s32 	%rd21, %r18, 24;
	add.s64 	%rd8, %rd1, %rd21;
	mul.wide.s32 	%rd22, %r18, 28;
	add.s64 	%rd9, %rd1, %rd22;
	mul.wide.u32 	%rd23, %r3, 4;
	add.s64 	%rd24, %rd23, %rd2;
	add.s64 	%rd66, %rd24, 16;
	mov.f32 	%f51, 0f00000000;
	mov.u32 	%r81, %r2;
$L__BB0_3:
	.pragma "nounroll";
	mul.wide.s32 	%rd25, %r81, 4;
	add.s64 	%rd26, %rd3, %rd25;
	add.s64 	%rd27, %rd4, %rd25;
	add.s64 	%rd28, %rd5, %rd25;
	add.s64 	%rd29, %rd6, %rd25;
	add.s64 	%rd30, %rd7, %rd25;
	add.s64 	%rd31, %rd8, %rd25;
	add.s64 	%rd32, %rd9, %rd25;
	add.s64 	%rd33, %rd1, %rd25;
	ld.global.u32 	%r27, [%rd66+-16];
	ld.global.u32 	%r28, [%rd33];
	mul.lo.s32 	%r29, %r28, %r27;
	cvt.rn.f32.s32 	%f16, %r29;
	add.f32 	%f17, %f51, %f16;
	ld.global.u32 	%r30, [%rd66+-12];
	ld.global.u32 	%r31, [%rd26];
	mul.lo.s32 	%r32, %r31, %r30;
	cvt.rn.f32.s32 	%f18, %r32;
	add.f32 	%f19, %f17, %f18;
	ld.global.u32 	%r33, [%rd66+-8];
	ld.global.u32 	%r34, [%rd27];
	mul.lo.s32 	%r35, %r34, %r33;
	cvt.rn.f32.s32 	%f20, %r35;
	add.f32 	%f21, %f19, %f20;
	ld.global.u32 	%r36, [%rd66+-4];
	ld.global.u32 	%r37, [%rd28];
	mul.lo.s32 	%r38, %r37, %r36;
	cvt.rn.f32.s32 	%f22, %r38;
	add.f32 	%f23, %f21, %f22;
	ld.global.u32 	%r39, [%rd66];
	ld.global.u32 	%r40, [%rd29];
	mul.lo.s32 	%r41, %r40, %r39;
	cvt.rn.f32.s32 	%f24, %r41;
	add.f32 	%f25, %f23, %f24;
	ld.global.u32 	%r42, [%rd66+4];
	ld.global.u32 	%r43, [%rd30];
	mul.lo.s32 	%r44, %r43, %r42;
	cvt.rn.f32.s32 	%f26, %r44;
	add.f32 	%f27, %f25, %f26;
	ld.global.u32 	%r45, [%rd66+8];
	ld.global.u32 	%r46, [%rd31];
	mul.lo.s32 	%r47, %r46, %r45;
	cvt.rn.f32.s32 	%f28, %r47;
	add.f32 	%f29, %f27, %f28;
	ld.global.u32 	%r48, [%rd66+12];
	ld.global.u32 	%r49, [%rd32];
	mul.lo.s32 	%r50, %r49, %r48;
	cvt.rn.f32.s32 	%f30, %r50;
	add.f32 	%f51, %f29, %f30;
	add.s32 	%r82, %r82, 8;
	add.s32 	%r81, %r81, %r7;
	add.s64 	%rd66, %rd66, 32;
	setp.ne.s32 	%p3, %r82, 0;
	@%p3 bra 	$L__BB0_3;
$L__BB0_4:
	setp.eq.s32 	%p4, %r4, 0;
	@%p4 bra 	$L__BB0_12;
	and.b32  	%r13, %r18, 3;
	setp.lt.u32 	%p5, %r4, 4;
	@%p5 bra 	$L__BB0_7;
	add.s32 	%r51, %r84, %r3;
	mul.wide.u32 	%rd34, %r51, 4;
	add.s64 	%rd35, %rd2, %rd34;
	ld.global.u32 	%r52, [%rd35];
	mad.lo.s32 	%r53, %r84, %r18, %r2;
	mul.wide.s32 	%rd36, %r53, 4;
	add.s64 	%rd37, %rd1, %rd36;
	ld.global.u32 	%r54, [%rd37];
	mul.lo.s32 	%r55, %r54, %r52;
	cvt.rn.f32.s32 	%f32, %r55;
	add.f32 	%f33, %f51, %f32;
	cvt.u64.u32 	%rd38, %r3;
	cvt.u64.u32 	%rd39, %r84;
	add.s64 	%rd40, %rd39, %rd38;
	shl.b64 	%rd41, %rd40, 2;
	add.s64 	%rd42, %rd2, %rd41;
	ld.global.u32 	%r56, [%rd42+4];
	mul.wide.s32 	%rd43, %r18, 4;
	add.s64 	%rd44, %rd37, %rd43;
	ld.global.u32 	%r57, [%rd44];
	mul.lo.s32 	%r58, %r57, %r56;
	cvt.rn.f32.s32 	%f34, %r58;
	add.f32 	%f35, %f33, %f34;
	ld.global.u32 	%r59, [%rd42+8];
	add.s64 	%rd45, %rd44, %rd43;
	ld.global.u32 	%r60, [%rd45];
	mul.lo.s32 	%r61, %r60, %r59;
	cvt.rn.f32.s32 	%f36, %r61;
	add.f32 	%f37, %f35, %f36;
	ld.global.u32 	%r62, [%rd42+12];
	add.s64 	%rd46, %rd45, %rd43;
	ld.global.u32 	%r63, [%rd46];
	mul.lo.s32 	%r64, %r63, %r62;
	cvt.rn.f32.s32 	%f38, %r64;
	add.f32 	%f51, %f37, %f38;
	add.s32 	%r84, %r84, 4;
$L__BB0_7:
	setp.eq.s32 	%p6, %r13, 0;
	@%p6 bra 	$L__BB0_12;
	setp.eq.s32 	%p7, %r13, 1;
	@%p7 bra 	$L__BB0_10;
	add.s32 	%r65, %r84, %r3;
	mul.wide.u32 	%rd47, %r65, 4;
	add.s64 	%rd48, %rd2, %rd47;
	ld.global.u32 	%r66, [%rd48];
	mad.lo.s32 	%r67, %r84, %r18, %r2;
	mul.wide.s32 	%rd49, %r67, 4;
	add.s64 	%rd50, %rd1, %rd49;
	ld.global.u32 	%r68, [%rd50];
	mul.lo.s32 	%r69, %r68, %r66;
	cvt.rn.f32.s32 	%f40, %r69;
	add.f32 	%f41, %f51, %f40;
	cvt.u64.u32 	%rd51, %r3;
	cvt.u64.u32 	%rd52, %r84;
	add.s64 	%rd53, %rd52, %rd51;
	shl.b64 	%rd54, %rd53, 2;
	add.s64 	%rd55, %rd2, %rd54;
	ld.global.u32 	%r70, [%rd55+4];
	mul.wide.s32 	%rd56, %r18, 4;
	add.s64 	%rd57, %rd50, %rd56;
	ld.global.u32 	%r71, [%rd57];
	mul.lo.s32 	%r72, %r71, %r70;
	cvt.rn.f32.s32 	%f42, %r72;
	add.f32 	%f51, %f41, %f42;
	add.s32 	%r84, %r84, 2;
$L__BB0_10:
	and.b32  	%r73, %r18, 1;
	setp.eq.b32 	%p8, %r73, 1;
	not.pred 	%p9, %p8;
	@%p9 bra 	$L__BB0_12;
	add.s32 	%r74, %r84, %r3;
	mul.wide.u32 	%rd58, %r74, 4;
	add.s64 	%rd59, %rd2, %rd58;
	ld.global.u32 	%r75, [%rd59];
	mad.lo.s32 	%r76, %r84, %r18, %r2;
	mul.wide.s32 	%rd60, %r76, 4;
	add.s64 	%rd61, %rd1, %rd60;
	ld.global.u32 	%r77, [%rd61];
	mul.lo.s32 	%r78, %r77, %r75;
	cvt.rn.f32.s32 	%f43, %r78;
	add.f32 	%f51, %f51, %f43;
$L__BB0_12:
	ld.param.u64 	%rd65, [_Z14matrixMultiplyPiS_S_i_param_2];
	cvt.rzi.s32.f32 	%r79, %f51;
	add.s32 	%r80, %r3, %r2;
	cvta.to.global.u64 	%rd62, %rd65;
	mul.wide.s32 	%rd63, %r80, 4;
	add.s64 	%rd64, %rd62, %rd63;
	st.global.u32 	[%rd64], %r79;
$L__BB0_13:
	ret;

}


// ===== COMPILED SASS (sm_100) =====

	.target	sm_100

	.elftype	@"ET_EXEC"


//--------------------- .note.nv.tkinfo           --------------------------
	.section	.note.nv.tkinfo,"",@"SHT_NOTE"
	.sectionflags	@"SHF_NOTE_NV_TKINFO"
	.tkinfo
        /*0018*/ 	.word	0x00000002
        /*0030*/ 	.string	""
        /*0030*/ 	.string	"ptxas"
        /*0030*/ 	.string	"Cuda compilation tools, release 13.0, V13.0.88"
        /*0030*/ 	.string	"Build cuda_13.0.r13.0/compiler.36424714_0"
        /*0030*/ 	.string	"-arch sm_100 -m 64 "



//--------------------- .note.nv.cuinfo           --------------------------
	.section	.note.nv.cuinfo,"",@"SHT_NOTE"
	.sectionflags	@"SHF_NOTE_NV_CUINFO"
        /*0018*/ 	.short	0x0002
        /*001a*/ 	.short	0x0064
        /*001c*/ 	.short	0x0082
	.zero		2


//--------------------- .nv.info                  --------------------------
	.section	.nv.info,"",@"SHT_CUDA_INFO"
	.align	4


	//----- nvinfo : EIATTR_REGCOUNT
	.align		4
        /*0000*/ 	.byte	0x04, 0x2f
        /*0002*/ 	.short	(.L_1 - .L_0)
	.align		4
.L_0:
        /*0004*/ 	.word	index@(_Z14matrixMultiplyPiS_S_i)
        /*0008*/ 	.word	0x00000020


	//----- nvinfo : EIATTR_FRAME_SIZE
	.align		4
.L_1:
        /*000c*/ 	.byte	0x04, 0x11
        /*000e*/ 	.short	(.L_3 - .L_2)
	.align		4
.L_2:
        /*0010*/ 	.word	index@(_Z14matrixMultiplyPiS_S_i)
        /*0014*/ 	.word	0x00000000


	//----- nvinfo : EIATTR_MIN_STACK_SIZE
	.align		4
.L_3:
        /*0018*/ 	.byte	0x04, 0x12
        /*001a*/ 	.short	(.L_5 - .L_4)
	.align		4
.L_4:
        /*001c*/ 	.word	index@(_Z14matrixMultiplyPiS_S_i)
        /*0020*/ 	.word	0x00000000
.L_5:


//--------------------- .nv.compat                --------------------------
	.section	.nv.compat,"",@"SHT_CUDA_COMPAT_INFO"
	.align	4
        /*0000*/ 	.byte	0x02, 0x09, 0x00, 0x00, 0x02, 0x02, 0x01, 0x00, 0x02, 0x05, 0x05, 0x00, 0x03, 0x07, 0x01, 0x01
        /*0010*/ 	.byte	0x02, 0x03, 0x00, 0x00, 0x02, 0x06, 0x01, 0x00, 0x04, 0x0b, 0x08, 0x00, 0x09, 0x00, 0x00, 0x00
        /*0020*/ 	.byte	0x00, 0x00, 0x00, 0x00


//--------------------- .nv.info._Z14matrixMultiplyPiS_S_i --------------------------
	.section	.nv.info._Z14matrixMultiplyPiS_S_i,"",@"SHT_CUDA_INFO"
	.sectionflags	@""
	.align	4


	//----- nvinfo : EIATTR_CUDA_API_VERSION
	.align		4
        /*0000*/ 	.byte	0x04, 0x37
        /*0002*/ 	.short	(.L_7 - .L_6)
.L_6:
        /*0004*/ 	.word	0x00000082


	//----- nvinfo : EIATTR_KPARAM_INFO
	.align		4
.L_7:
        /*0008*/ 	.byte	0x04, 0x17
        /*000a*/ 	.short	(.L_9 - .L_8)
.L_8:
        /*000c*/ 	.word	0x00000000
        /*0010*/ 	.short	0x0003
        /*0012*/ 	.short	0x0018
        /*0014*/ 	.byte	0x00, 0xf0, 0x11, 0x00


	//----- nvinfo : EIATTR_KPARAM_INFO
	.align		4
.L_9:
        /*0018*/ 	.byte	0x04, 0x17
        /*001a*/ 	.short	(.L_11 - .L_10)
.L_10:
        /*001c*/ 	.word	0x00000000
        /*0020*/ 	.short	0x0002
        /*0022*/ 	.short	0x0010
        /*0024*/ 	.byte	0x00, 0xf5, 0x21, 0x00


	//----- nvinfo : EIATTR_KPARAM_INFO
	.align		4
.L_11:
        /*0028*/ 	.byte	0x04, 0x17
        /*002a*/ 	.short	(.L_13 - .L_12)
.L_12:
        /*002c*/ 	.word	0x00000000
        /*0030*/ 	.short	0x0001
        /*0032*/ 	.short	0x0008
        /*0034*/ 	.byte	0x00, 0xf5, 0x21, 0x00


	//----- nvinfo : EIATTR_KPARAM_INFO
	.align		4
.L_13:
        /*0038*/ 	.byte	0x04, 0x17
        /*003a*/ 	.short	(.L_15 - .L_14)
.L_14:
        /*003c*/ 	.word	0x00000000
        /*0040*/ 	.short	0x0000
        /*0042*/ 	.short	0x0000
        /*0044*/ 	.byte	0x00, 0xf5, 0x21, 0x00


	//----- nvinfo : EIATTR_SPARSE_MMA_MASK
	.align		4
.L_15:
        /*0048*/ 	.byte	0x03, 0x50
        /*004a*/ 	.short	0x0000


	//----- nvinfo : EIATTR_MAXREG_COUNT
	.align		4
        /*004c*/ 	.byte	0x03, 0x1b
        /*004e*/ 	.short	0x00ff


	//----- nvinfo : EIATTR_MERCURY_ISA_VERSION
	.align		4
        /*0050*/ 	.byte	0x03, 0x5f
        /*0052*/ 	.short	0x0101


	//----- nvinfo : EIATTR_VRC_CTA_INIT_COUNT
	.align		4
        /*0054*/ 	.byte	0x02, 0x4a
	.zero		1
	.zero		1


	//----- nvinfo : EIATTR_EXIT_INSTR_OFFSETS
	.align		4
        /*0058*/ 	.byte	0x04, 0x1c
        /*005a*/ 	.short	(.L_17 - .L_16)


	//   ....[0]....
.L_16:
        /*005c*/ 	.word	0x000000c0


	//   ....[1]....
        /*0060*/ 	.word	0x00000c50


	//----- nvinfo : EIATTR_CBANK_PARAM_SIZE
	.align		4
.L_17:
        /*0064*/ 	.byte	0x03, 0x19
        /*0066*/ 	.short	0x001c


	//----- nvinfo : EIATTR_PARAM_CBANK
	.align		4
        /*0068*/ 	.byte	0x04, 0x0a
        /*006a*/ 	.short	(.L_19 - .L_18)
	.align		4
.L_18:
        /*006c*/ 	.word	index@(.nv.constant0._Z14matrixMultiplyPiS_S_i)
        /*0070*/ 	.short	0x0380
        /*0072*/ 	.short	0x001c


	//----- nvinfo : EIATTR_SW_WAR
	.align		4
.L_19:
        /*0074*/ 	.byte	0x04, 0x36
        /*0076*/ 	.short	(.L_21 - .L_20)
.L_20:
        /*0078*/ 	.word	0x00000008
.L_21:


//--------------------- .nv.callgraph             --------------------------
	.section	.nv.callgraph,"",@"SHT_CUDA_CALLGRAPH"
	.align	4
	.sectionentsize	8
	.align		4
        /*0000*/ 	.word	0x00000000
	.align		4
        /*0004*/ 	.word	0xffffffff
	.align		4
        /*0008*/ 	.word	0x00000000
	.align		4
        /*000c*/ 	.word	0xfffffffe
	.align		4
        /*0010*/ 	.word	0x00000000
	.align		4
        /*0014*/ 	.word	0xfffffffd
	.align		4
        /*0018*/ 	.word	0x00000000
	.align		4
        /*001c*/ 	.word	0xfffffffc


//--------------------- .text._Z14matrixMultiplyPiS_S_i --------------------------
	.section	.text._Z14matrixMultiplyPiS_S_i,"ax",@progbits
	.align	128
        .global         _Z14matrixMultiplyPiS_S_i
        .type           _Z14matrixMultiplyPiS_S_i,@function
        .size           _Z14matrixMultiplyPiS_S_i,(.L_x_6 - _Z14matrixMultiplyPiS_S_i)
        .other          _Z14matrixMultiplyPiS_S_i,@"STO_CUDA_ENTRY STV_DEFAULT"
_Z14matrixMultiplyPiS_S_i:
.text._Z14matrixMultiplyPiS_S_i:
[----:B------:R-:W-:Y:S01]  /*0000*/  LDC R1, c[0x0][0x37c] ;  /* 0x0000df00ff017b82 */ /* 0x000fe20000000800 */
[----:B------:R-:W0:Y:S07]  /*0010*/  S2R R0, SR_TID.Y ;  /* 0x0000000000007919 */ /* 0x000e2e0000002200 */
[----:B------:R-:W0:Y:S01]  /*0020*/  S2UR UR4, SR_CTAID.Y ;  /* 0x00000000000479c3 */ /* 0x000e220000002600 */
[----:B------:R-:W1:Y:S01]  /*0030*/  LDCU UR12, c[0x0][0x398] ;  /* 0x00007300ff0c77ac */ /* 0x000e620008000800 */
[----:B------:R-:W2:Y:S06]  /*0040*/  S2R R3, SR_TID.X ;  /* 0x0000000000037919 */ /* 0x000eac0000002100 */
[----:B------:R-:W0:Y:S08]  /*0050*/  LDC R13, c[0x0][0x364] ;  /* 0x0000d900ff0d7b82 */ /* 0x000e300000000800 */
[----:B------:R-:W2:Y:S08]  /*0060*/  S2UR UR5, SR_CTAID.X ;  /* 0x00000000000579c3 */ /* 0x000eb00000002500 */
[----:B------:R-:W2:Y:S01]  /*0070*/  LDC R2, c[0x0][0x360] ;  /* 0x0000d800ff027b82 */ /* 0x000ea20000000800 */
[----:B0-----:R-:W-:-:S02]  /*0080*/  IMAD R13, R13, UR4, R0 ;  /* 0x000000040d0d7c24 */ /* 0x001fc4000f8e0200 */
[----:B--2---:R-:W-:-:S05]  /*0090*/  IMAD R0, R2, UR5, R3 ;  /* 0x0000000502007c24 */ /* 0x004fca000f8e0203 */
[----:B------:R-:W-:-:S04]  /*00a0*/  VIMNMX R2, PT, PT, R13, R0, !PT ;  /* 0x000000000d027248 */ /* 0x000fc80007fe0100 */
[----:B-1----:R-:W-:-:S13]  /*00b0*/  ISETP.GE.AND P0, PT, R2, UR12, PT ;  /* 0x0000000c02007c0c */ /* 0x002fda000bf06270 */
[----:B------:R-:W-:Y:S05]  /*00c0*/  @P0 EXIT ;  /* 0x000000000000094d */ /* 0x000fea0003800000 */
[----:B------:R-:W-:Y:S01]  /*00d0*/  UISETP.GE.U32.AND UP0, UPT, UR12, 0x8, UPT ;  /* 0x000000080c00788c */ /* 0x000fe2000bf06070 */
[----:B------:R-:W-:Y:S02]  /*00e0*/  HFMA2 R12, -RZ, RZ, 0, 0 ;  /* 0x00000000ff0c7431 */ /* 0x000fe400000001ff */
[----:B------:R-:W-:Y:S01]  /*00f0*/  IMAD R13, R13, UR12, RZ ;  /* 0x0000000c0d0d7c24 */ /* 0x000fe2000f8e02ff */
[----:B------:R-:W-:Y:S01]  /*0100*/  UMOV UR4, URZ ;  /* 0x000000ff00047c82 */ /* 0x000fe20008000000 */
[----:B------:R-:W0:Y:S04]  /*0110*/  LDCU.64 UR10, c[0x0][0x358] ;  /* 0x00006b00ff0a77ac */ /* 0x000e280008000a00 */
[----:B------:R-:W-:Y:S05]  /*0120*/  BRA.U !UP0, `(.L_x_0) ;  /* 0x0000000508507547 */ /* 0x000fea000b800000 */
[----:B------:R-:W1:Y:S01]  /*0130*/  LDCU.128 UR16, c[0x0][0x380] ;  /* 0x00007000ff1077ac */ /* 0x000e620008000c00 */
[----:B------:R-:W-:Y:S02]  /*0140*/  MOV R12, RZ ;  /* 0x000000ff000c7202 */ /* 0x000fe40000000f00 */
[----:B------:R-:W-:Y:S01]  /*0150*/  MOV R14, R0 ;  /* 0x00000000000e7202 */ /* 0x000fe20000000f00 */
[----:B------:R-:W-:-:S04]  /*0160*/  ULOP3.LUT UR4, UR12, 0x7ffffff8, URZ, 0xc0, !UPT ;  /* 0x7ffffff80c047892 */ /* 0x000fc8000f8ec0ff */
[----:B------:R-:W-:Y:S01]  /*0170*/  UIADD3 UR5, UPT, UPT, -UR4, URZ, URZ ;  /* 0x000000ff04057290 */ /* 0x000fe2000fffe1ff */
[----:B-1----:R-:W-:Y:S01]  /*0180*/  MOV R2, UR16 ;  /* 0x0000001000027c02 */ /* 0x002fe20008000f00 */
[----:B------:R-:W-:Y:S01]  /*0190*/  UIMAD.WIDE UR6, UR12, 0x18, UR18 ;  /* 0x000000180c0678a5 */ /* 0x000fe2000f8e0212 */
[----:B------:R-:W-:Y:S01]  /*01a0*/  MOV R3, UR17 ;  /* 0x0000001100037c02 */ /* 0x000fe20008000f00 */
[----:B------:R-:W-:Y:S02]  /*01b0*/  UIMAD.WIDE UR8, UR12, 0x1c, UR18 ;  /* 0x0000001c0c0878a5 */ /* 0x000fe4000f8e0212 */
[----:B------:R-:W-:-:S03]  /*01c0*/  IMAD.WIDE.U32 R2, R13, 0x4, R2 ;  /* 0x000000040d027825 */ /* 0x000fc600078e0002 */
[----:B------:R-:W-:-:S04]  /*01d0*/  IADD3 R6, P0, PT, R2, 0x10, RZ ;  /* 0x0000001002067810 */ /* 0x000fc80007f1e0ff */
[----:B------:R-:W-:-:S09]  /*01e0*/  IADD3.X R7, PT, PT, RZ, R3, RZ, P0, !PT ;  /* 0x00000003ff077210 */ /* 0x000fd200007fe4ff */
.L_x_1:
[----:B------:R-:W-:Y:S01]  /*01f0*/  UIMAD.WIDE UR14, UR12, 0x4, UR18 ;  /* 0x000000040c0e78a5 */ /* 0x000fe2000f8e0212 */
[----:B------:R-:W-:Y:S01]  /*0200*/  MOV R23, 0x4 ;  /* 0x0000000400177802 */ /* 0x000fe20000000f00 */
[----:B------:R-:W-:-:S04]  /*0210*/  UIMAD.WIDE UR16, UR12, 0x8, UR18 ;  /* 0x000000080c1078a5 */ /* 0x000fc8000f8e0212 */
[----:B------:R-:W-:Y:S01]  /*0220*/  MOV R2, UR14 ;  /* 0x0000000e00027c02 */ /* 0x000fe20008000f00 */
[----:B------:R-:W-:Y:S01]  /*0230*/  IMAD.WIDE R22, R14, R23, UR18 ;  /* 0x000000120e167e25 */ /* 0x000fe2000f8e0217 */
[----:B------:R-:W-:-:S03]  /*0240*/  MOV R3, UR15 ;  /* 0x0000000f00037c02 */ /* 0x000fc60008000f00 */
[----:B------:R-:W-:Y:S01]  /*0250*/  HFMA2 R11, -RZ, RZ, 0, 2.384185791015625e-07 ;  /* 0x00000004ff0b7431 */ /* 0x000fe200000001ff */
[----:B------:R-:W-:Y:S02]  /*0260*/  MOV R4, UR16 ;  /* 0x0000001000047c02 */ /* 0x000fe40008000f00 */
[----:B------:R-:W-:Y:S01]  /*0270*/  MOV R5, UR17 ;  /* 0x0000001100057c02 */ /* 0x000fe20008000f00 */
[C---:B------:R-:W-:Y:S01]  /*0280*/  IMAD.WIDE R2, R14.reuse, 0x4, R2 ;  /* 0x000000040e027825 */ /* 0x040fe200078e0202 */
[----:B0-----:R-:W2:Y:S01]  /*0290*/  LDG.E R22, desc[UR10][R22.64] ;  /* 0x0000000a16167981 */ /* 0x001ea2000c1e1900 */
[----:B------:R-:W-:Y:S02]  /*02a0*/  UIMAD.WIDE UR14, UR12, 0xc, UR18 ;  /* 0x0000000c0c0e78a5 */ /* 0x000fe4000f8e0212 */
[----:B------:R-:W-:Y:S02]  /*02b0*/  HFMA2 R9, -RZ, RZ, 0, 2.384185791015625e-07 ;  /* 0x00000004ff097431 */ /* 0x000fe400000001ff */
[----:B------:R-:W-:Y:S01]  /*02c0*/  IMAD.WIDE R4, R14, 0x4, R4 ;  /* 0x000000040e047825 */ /* 0x000fe200078e0204 */
[----:B------:R0:W3:Y:S01]  /*02d0*/  LDG.E R15, desc[UR10][R2.64] ;  /* 0x0000000a020f7981 */ /* 0x0000e2000c1e1900 */
[----:B------:R-:W-:-:S02]  /*02e0*/  UIMAD.WIDE UR16, UR12, 0x10, UR18 ;  /* 0x000000100c1078a5 */ /* 0x000fc4000f8e0212 */
[----:B------:R-:W-:Y:S01]  /*02f0*/  IMAD.WIDE R10, R14, R11, UR14 ;  /* 0x0000000e0e0a7e25 */ /* 0x000fe2000f8e020b */
[----:B------:R1:W4:Y:S01]  /*0300*/  LDG.E R18, desc[UR10][R4.64] ;  /* 0x0000000a04127981 */ /* 0x000322000c1e1900 */
[----:B0-----:R-:W-:Y:S02]  /*0310*/  MOV R2, R6 ;  /* 0x0000000600027202 */ /* 0x001fe40000000f00 */
[----:B------:R-:W-:Y:S01]  /*0320*/  MOV R3, R7 ;  /* 0x0000000700037202 */ /* 0x000fe20000000f00 */
[----:B------:R-:W-:Y:S01]  /*0330*/  UIMAD.WIDE UR14, UR12, 0x14, UR18 ;  /* 0x000000140c0e78a5 */ /* 0x000fe2000f8e0212 */
[----:B------:R0:W5:Y:S04]  /*0340*/  LDG.E R16, desc[UR10][R10.64] ;  /* 0x0000000a0a107981 */ /* 0x000168000c1e1900 */
[----:B------:R-:W2:Y:S01]  /*0350*/  LDG.E R21, desc[UR10][R2.64+-0x10] ;  /* 0xfffff00a02157981 */ /* 0x000ea2000c1e1900 */
[----:B------:R-:W-:-:S03]  /*0360*/  MOV R7, 0x4 ;  /* 0x0000000400077802 */ /* 0x000fc60000000f00 */
[----:B------:R-:W3:Y:S02]  /*0370*/  LDG.E R20, desc[UR10][R2.64+-0xc] ;  /* 0xfffff40a02147981 */ /* 0x000ee4000c1e1900 */
[C---:B------:R-:W-:Y:S02]  /*0380*/  IMAD.WIDE R6, R14.reuse, R7, UR16 ;  /* 0x000000100e067e25 */ /* 0x040fe4000f8e0207 */
[----:B------:R-:W4:Y:S02]  /*0390*/  LDG.E R19, desc[UR10][R2.64+-0x8] ;  /* 0xfffff80a02137981 */ /* 0x000f24000c1e1900 */
[----:B------:R-:W-:Y:S01]  /*03a0*/  HFMA2 R29, -RZ, RZ, 0, 2.384185791015625e-07 ;  /* 0x00000004ff1d7431 */ /* 0x000fe200000001ff */
[----:B------:R-:W-:Y:S01]  /*03b0*/  MOV R25, 0x4 ;  /* 0x0000000400197802 */ /* 0x000fe20000000f00 */
[----:B------:R-:W5:Y:S01]  /*03c0*/  LDG.E R17, desc[UR10][R2.64+-0x4] ;  /* 0xfffffc0a02117981 */ /* 0x000f62000c1e1900 */
[----:B-1----:R-:W-:-:S03]  /*03d0*/  IMAD.WIDE R4, R14, R9, UR14 ;  /* 0x0000000e0e047e25 */ /* 0x002fc6000f8e0209 */
[----:B------:R-:W5:Y:S01]  /*03e0*/  LDG.E R6, desc[UR10][R6.64] ;  /* 0x0000000a06067981 */ /* 0x000f62000c1e1900 */
[----:B------:R-:W-:-:S03]  /*03f0*/  IMAD.WIDE R8, R14, R25, UR6 ;  /* 0x000000060e087e25 */ /* 0x000fc6000f8e0219 */
[----:B------:R-:W5:Y:S01]  /*0400*/  LDG.E R23, desc[UR10][R2.64] ;  /* 0x0000000a02177981 */ /* 0x000f62000c1e1900 */
[----:B0-----:R-:W-:-:S03]  /*0410*/  IMAD.WIDE R10, R14, R29, UR8 ;  /* 0x000000080e0a7e25 */ /* 0x001fc6000f8e021d */
[----:B------:R-:W5:Y:S04]  /*0420*/  LDG.E R4, desc[UR10][R4.64] ;  /* 0x0000000a04047981 */ /* 0x000f68000c1e1900 */
[----:B------:R-:W5:Y:S04]  /*0430*/  LDG.E R25, desc[UR10][R2.64+0x4] ;  /* 0x0000040a02197981 */ /* 0x000f68000c1e1900 */
[----:B------:R0:W5:Y:S04]  /*0440*/  LDG.E R8, desc[UR10][R8.64] ;  /* 0x0000000a08087981 */ /* 0x000168000c1e1900 */
[----:B------:R-:W5:Y:S04]  /*0450*/  LDG.E R27, desc[UR10][R2.64+0x8] ;  /* 0x0000080a021b7981 */ /* 0x000f68000c1e1900 */
[----:B------:R-:W5:Y:S04]  /*0460*/  LDG.E R10, desc[UR10][R10.64] ;  /* 0x0000000a0a0a7981 */ /* 0x000f68000c1e1900 */
[----:B------:R-:W5:Y:S01]  /*0470*/  LDG.E R29, desc[UR10][R2.64+0xc] ;  /* 0x00000c0a021d7981 */ /* 0x000f62000c1e1900 */
[----:B------:R-:W-:-:S04]  /*0480*/  UIADD3 UR5, UPT, UPT, UR5, 0x8, URZ ;  /* 0x0000000805057890 */ /* 0x000fc8000fffe0ff */
[----:B------:R-:W-:Y:S01]  /*0490*/  UISETP.NE.AND UP0, UPT, UR5, URZ, UPT ;  /* 0x000000ff0500728c */ /* 0x000fe2000bf05270 */
[----:B0-----:R-:W-:-:S04]  /*04a0*/  MOV R9, UR12 ;  /* 0x0000000c00097c02 */ /* 0x001fc80008000f00 */
[----:B------:R-:W-:Y:S01]  /*04b0*/  LEA R14, R9, R14, 0x3 ;  /* 0x0000000e090e7211 */ /* 0x000fe200078e18ff */
[----:B--2---:R-:W-:Y:S02]  /*04c0*/  IMAD R21, R21, R22, RZ ;  /* 0x0000001615157224 */ /* 0x004fe400078e02ff */
[----:B---3--:R-:W-:-:S03]  /*04d0*/  IMAD R15, R20, R15, RZ ;  /* 0x0000000f140f7224 */ /* 0x008fc600078e02ff */
[----:B------:R-:W-:Y:S01]  /*04e0*/  I2FP.F32.S32 R21, R21 ;  /* 0x0000001500157245 */ /* 0x000fe20000201400 */
[----:B----4-:R-:W-:Y:S01]  /*04f0*/  IMAD R19, R19, R18, RZ ;  /* 0x0000001213137224 */ /* 0x010fe200078e02ff */
[----:B------:R-:W-:-:S03]  /*0500*/  I2FP.F32.S32 R18, R15 ;  /* 0x0000000f00127245 */ /* 0x000fc60000201400 */
[----:B------:R-:W-:Y:S01]  /*0510*/  FADD R21, R21, R12 ;  /* 0x0000000c15157221 */ /* 0x000fe20000000000 */
[----:B-----5:R-:W-:Y:S01]  /*0520*/  IMAD R16, R17, R16, RZ ;  /* 0x0000001011107224 */ /* 0x020fe200078e02ff */
[----:B------:R-:W-:Y:S02]  /*0530*/  I2FP.F32.S32 R19, R19 ;  /* 0x0000001300137245 */ /* 0x000fe40000201400 */
[----:B------:R-:W-:Y:S02]  /*0540*/  FADD R18, R21, R18 ;  /* 0x0000001215127221 */ /* 0x000fe40000000000 */
[----:B------:R-:W-:Y:S02]  /*0550*/  I2FP.F32.S32 R5, R16 ;  /* 0x0000001000057245 */ /* 0x000fe40000201400 */
[----:B------:R-:W-:Y:S01]  /*0560*/  FADD R18, R18, R19 ;  /* 0x0000001312127221 */ /* 0x000fe20000000000 */
[----:B------:R-:W-:-:S03]  /*0570*/  IMAD R6, R23, R6, RZ ;  /* 0x0000000617067224 */ /* 0x000fc600078e02ff */
[----:B------:R-:W-:Y:S02]  /*0580*/  FADD R5, R18, R5 ;  /* 0x0000000512057221 */ /* 0x000fe40000000000 */
[----:B------:R-:W-:Y:S01]  /*0590*/  I2FP.F32.S32 R6, R6 ;  /* 0x0000000600067245 */ /* 0x000fe20000201400 */
[----:B------:R-:W-:-:S04]  /*05a0*/  IMAD R4, R25, R4, RZ ;  /* 0x0000000419047224 */ /* 0x000fc800078e02ff */
[----:B------:R-:W-:Y:S01]  /*05b0*/  FADD R5, R5, R6 ;  /* 0x0000000605057221 */ /* 0x000fe20000000000 */
[----:B------:R-:W-:Y:S01]  /*05c0*/  I2FP.F32.S32 R4, R4 ;  /* 0x0000000400047245 */ /* 0x000fe20000201400 */
[----:B------:R-:W-:-:S04]  /*05d0*/  IMAD R8, R27, R8, RZ ;  /* 0x000000081b087224 */ /* 0x000fc800078e02ff */
[----:B------:R-:W-:Y:S01]  /*05e0*/  FADD R4, R5, R4 ;  /* 0x0000000405047221 */ /* 0x000fe20000000000 */
[----:B------:R-:W-:Y:S01]  /*05f0*/  I2FP.F32.S32 R7, R8 ;  /* 0x0000000800077245 */ /* 0x000fe20000201400 */
[----:B------:R-:W-:Y:S01]  /*0600*/  IMAD R10, R29, R10, RZ ;  /* 0x0000000a1d0a7224 */ /* 0x000fe200078e02ff */
[----:B------:R-:W-:-:S03]  /*0610*/  IADD3 R6, P0, PT, R2, 0x20, RZ ;  /* 0x0000002002067810 */ /* 0x000fc60007f1e0ff */
[----:B------:R-:W-:Y:S01]  /*0620*/  FADD R4, R4, R7 ;  /* 0x0000000704047221 */ /* 0x000fe20000000000 */
[----:B------:R-:W-:Y:S02]  /*0630*/  I2FP.F32.S32 R5, R10 ;  /* 0x0000000a00057245 */ /* 0x000fe40000201400 */
[----:B------:R-:W-:-:S03]  /*0640*/  IADD3.X R7, PT, PT, RZ, R3, RZ, P0, !PT ;  /* 0x00000003ff077210 */ /* 0x000fc600007fe4ff */
[----:B------:R-:W-:Y:S01]  /*0650*/  FADD R12, R4, R5 ;  /* 0x00000005040c7221 */ /* 0x000fe20000000000 */
[----:B------:R-:W-:Y:S06]  /*0660*/  BRA.U UP0, `(.L_x_1) ;  /* 0xfffffff900e07547 */ /* 0x000fec000b83ffff */
.L_x_0:
[----:B------:R-:W-:-:S04]  /*0670*/  ULOP3.LUT UR6, UR12, 0x7, URZ, 0xc0, !UPT ;  /* 0x000000070c067892 */ /* 0x000fc8000f8ec0ff */
[----:B------:R-:W-:-:S09]  /*0680*/  UISETP.NE.AND UP0, UPT, UR6, URZ, UPT ;  /* 0x000000ff0600728c */ /* 0x000fd2000bf05270 */
[----:B------:R-:W-:Y:S05]  /*0690*/  BRA.U !UP0, `(.L_x_2) ;  /* 0x0000000508587547 */ /* 0x000fea000b800000 */
[----:B------:R-:W-:Y:S02]  /*06a0*/  UISETP.GE.U32.AND UP0, UPT, UR6, 0x4, UPT ;  /* 0x000000040600788c */ /* 0x000fe4000bf06070 */
[----:B------:R-:W-:-:S04]  /*06b0*/  ULOP3.LUT UR5, UR12, 0x3, URZ, 0xc0, !UPT ;  /* 0x000000030c057892 */ /* 0x000fc8000f8ec0ff */
[----:B------:R-:W-:-:S03]  /*06c0*/  UISETP.NE.AND UP1, UPT, UR5, URZ, UPT ;  /* 0x000000ff0500728c */ /* 0x000fc6000bf25270 */
[----:B------:R-:W-:Y:S08]  /*06d0*/  BRA.U !UP0, `(.L_x_3) ;  /* 0x00000001089c7547 */ /* 0x000ff0000b800000 */
[----:B------:R-:W1:Y:S01]  /*06e0*/  LDC.64 R6, c[0x0][0x388] ;  /* 0x0000e200ff067b82 */ /* 0x000e620000000a00 */
[----:B------:R-:W2:Y:S01]  /*06f0*/  LDCU.64 UR6, c[0x0][0x380] ;  /* 0x00007000ff0677ac */ /* 0x000ea20008000a00 */
[----:B------:R-:W-:Y:S02]  /*0700*/  MOV R9, UR4 ;  /* 0x0000000400097c02 */ /* 0x000fe40008000f00 */
[C---:B------:R-:W-:Y:S02]  /*0710*/  IADD3 R3, PT, PT, R13.reuse, UR4, RZ ;  /* 0x000000040d037c10 */ /* 0x040fe4000fffe0ff */
[----:B------:R-:W-:Y:S01]  /*0720*/  IADD3 R10, P0, PT, R13, UR4, RZ ;  /* 0x000000040d0a7c10 */ /* 0x000fe2000ff1e0ff */
[----:B------:R-:W-:Y:S01]  /*0730*/  IMAD R9, R9, UR12, R0 ;  /* 0x0000000c09097c24 */ /* 0x000fe2000f8e0200 */
[----:B------:R-:W3:Y:S01]  /*0740*/  LDC.64 R4, c[0x0][0x380] ;  /* 0x0000e000ff047b82 */ /* 0x000ee20000000a00 */
[----:B------:R-:W-:Y:S02]  /*0750*/  MOV R11, UR12 ;  /* 0x0000000c000b7c02 */ /* 0x000fe40008000f00 */
[----:B------:R-:W-:Y:S01]  /*0760*/  MOV R15, UR12 ;  /* 0x0000000c000f7c02 */ /* 0x000fe20008000f00 */
[----:B-1----:R-:W-:Y:S01]  /*0770*/  IMAD.WIDE R6, R9, 0x4, R6 ;  /* 0x0000000409067825 */ /* 0x002fe200078e0206 */
[----:B------:R-:W-:-:S05]  /*0780*/  MOV R9, UR12 ;  /* 0x0000000c00097c02 */ /* 0x000fca0008000f00 */
[----:B------:R-:W-:Y:S02]  /*0790*/  IMAD.WIDE R8, R9, 0x4, R6 ;  /* 0x0000000409087825 */ /* 0x000fe400078e0206 */
[----:B0-----:R-:W4:Y:S02]  /*07a0*/  LDG.E R7, desc[UR10][R6.64] ;  /* 0x0000000a06077981 */ /* 0x001f24000c1e1900 */
[----:B---3--:R-:W-:Y:S01]  /*07b0*/  IMAD.WIDE.U32 R4, R3, 0x4, R4 ;  /* 0x0000000403047825 */ /* 0x008fe200078e0004 */
[----:B------:R-:W-:Y:S01]  /*07c0*/  IADD3.X R3, PT, PT, RZ, RZ, RZ, P0, !PT ;  /* 0x000000ffff037210 */ /* 0x000fe200007fe4ff */
[----:B------:R-:W3:Y:S01]  /*07d0*/  LDG.E R17, desc[UR10][R8.64] ;  /* 0x0000000a08117981 */ /* 0x000ee2000c1e1900 */
[----:B--2---:R-:W-:-:S03]  /*07e0*/  LEA R2, P0, R10, UR6, 0x2 ;  /* 0x000000060a027c11 */ /* 0x004fc6000f8010ff */
[----:B------:R-:W4:Y:S01]  /*07f0*/  LDG.E R4, desc[UR10][R4.64] ;  /* 0x0000000a04047981 */ /* 0x000f22000c1e1900 */
[----:B------:R-:W-:Y:S01]  /*0800*/  LEA.HI.X R3, R10, UR7, R3, 0x2, P0 ;  /* 0x000000070a037c11 */ /* 0x000fe200080f1403 */
[----:B------:R-:W-:-:S04]  /*0810*/  IMAD.WIDE R10, R11, 0x4, R8 ;  /* 0x000000040b0a7825 */ /* 0x000fc800078e0208 */
[----:B------:R-:W3:Y:S01]  /*0820*/  LDG.E R16, desc[UR10][R2.64+0x4] ;  /* 0x0000040a02107981 */ /* 0x000ee2000c1e1900 */
[----:B------:R-:W-:-:S03]  /*0830*/  IMAD.WIDE R14, R15, 0x4, R10 ;  /* 0x000000040f0e7825 */ /* 0x000fc600078e020a */
[----:B------:R-:W2:Y:S04]  /*0840*/  LDG.E R19, desc[UR10][R10.64] ;  /* 0x0000000a0a137981 */ /* 0x000ea8000c1e1900 */
[----:B------:R-:W2:Y:S04]  /*0850*/  LDG.E R18, desc[UR10][R2.64+0x8] ;  /* 0x0000080a02127981 */ /* 0x000ea8000c1e1900 */
[----:B------:R-:W5:Y:S04]  /*0860*/  LDG.E R20, desc[UR10][R2.64+0xc] ;  /* 0x00000c0a02147981 */ /* 0x000f68000c1e1900 */
[----:B------:R-:W5:Y:S01]  /*0870*/  LDG.E R15, desc[UR10][R14.64] ;  /* 0x0000000a0e0f7981 */ /* 0x000f62000c1e1900 */
[----:B------:R-:W-:Y:S01]  /*0880*/  UIADD3 UR4, UPT, UPT, UR4, 0x4, URZ ;  /* 0x0000000404047890 */ /* 0x000fe2000fffe0ff */
[----:B----4-:R-:W-:-:S05]  /*0890*/  IMAD R4, R4, R7, RZ ;  /* 0x0000000704047224 */ /* 0x010fca00078e02ff */
[----:B------:R-:W-:Y:S01]  /*08a0*/  I2FP.F32.S32 R5, R4 ;  /* 0x0000000400057245 */ /* 0x000fe20000201400 */
[----:B---3--:R-:W-:-:S04]  /*08b0*/  IMAD R16, R16, R17, RZ ;  /* 0x0000001110107224 */ /* 0x008fc800078e02ff */
[----:B------:R-:W-:Y:S01]  /*08c0*/  FADD R5, R12, R5 ;  /* 0x000000050c057221 */ /* 0x000fe20000000000 */
[----:B------:R-:W-:Y:S01]  /*08d0*/  I2FP.F32.S32 R16, R16 ;  /* 0x0000001000107245 */ /* 0x000fe20000201400 */
[----:B--2---:R-:W-:-:S04]  /*08e0*/  IMAD R18, R18, R19, RZ ;  /* 0x0000001312127224 */ /* 0x004fc800078e02ff */
[----:B------:R-:W-:Y:S01]  /*08f0*/  FADD R5, R5, R16 ;  /* 0x0000001005057221 */ /* 0x000fe20000000000 */
[----:B------:R-:W-:Y:S01]  /*0900*/  I2FP.F32.S32 R18, R18 ;  /* 0x0000001200127245 */ /* 0x000fe20000201400 */
[----:B-----5:R-:W-:-:S04]  /*0910*/  IMAD R20, R20, R15, RZ ;  /* 0x0000000f14147224 */ /* 0x020fc800078e02ff */
[----:B------:R-:W-:Y:S01]  /*0920*/  FADD R5, R5, R18 ;  /* 0x0000001205057221 */ /* 0x000fe20000000000 */
[----:B------:R-:W-:-:S05]  /*0930*/  I2FP.F32.S32 R20, R20 ;  /* 0x0000001400147245 */ /* 0x000fca0000201400 */
[----:B------:R-:W-:-:S07]  /*0940*/  FADD R12, R5, R20 ;  /* 0x00000014050c7221 */ /* 0x000fce0000000000 */
.L_x_3:
[----:B------:R-:W-:Y:S05]  /*0950*/  BRA.U !UP1, `(.L_x_2) ;  /* 0x0000000109a87547 */ /* 0x000fea000b800000 */
[----:B------:R-:W-:Y:S02]  /*0960*/  UISETP.NE.AND UP0, UPT, UR5, 0x1, UPT ;  /* 0x000000010500788c */ /* 0x000fe4000bf05270 */
[----:B------:R-:W-:-:S04]  /*0970*/  ULOP3.LUT UR6, UR12, 0x1, URZ, 0xc0, !UPT ;  /* 0x000000010c067892 */ /* 0x000fc8000f8ec0ff */
[----:B------:R-:W-:-:S03]  /*0980*/  UISETP.NE.U32.AND UP1, UPT, UR6, 0x1, UPT ;  /* 0x000000010600788c */ /* 0x000fc6000bf25070 */
        /* <DEDUP_REMOVED lines=8> */
[----:B-1----:R-:W-:Y:S01]  /*0a10*/  IMAD.WIDE.U32 R2, R7, 0x4, R2 ;  /* 0x0000000407027825 */ /* 0x002fe200078e0002 */
[----:B------:R-:W-:-:S02]  /*0a20*/  IADD3.X R7, PT, PT, RZ, RZ, RZ, P0, !PT ;  /* 0x000000ffff077210 */ /* 0x000fc400007fe4ff */
[----:B--2---:R-:W-:-:S03]  /*0a30*/  LEA R6, P0, R8, UR6, 0x2 ;  /* 0x0000000608067c11 */ /* 0x004fc6000f8010ff */
[----:B0-----:R-:W2:Y:S01]  /*0a40*/  LDG.E R2, desc[UR10][R2.64] ;  /* 0x0000000a02027981 */ /* 0x001ea2000c1e1900 */
[----:B------:R-:W-:Y:S01]  /*0a50*/  LEA.HI.X R7, R8, UR7, R7, 0x2, P0 ;  /* 0x0000000708077c11 */ /* 0x000fe200080f1407 */
[----:B---3--:R-:W-:Y:S01]  /*0a60*/  IMAD.WIDE R4, R9, 0x4, R4 ;  /* 0x0000000409047825 */ /* 0x008fe200078e0204 */
[----:B------:R-:W-:-:S03]  /*0a70*/  MOV R9, UR12 ;  /* 0x0000000c00097c02 */ /* 0x000fc60008000f00 */
[----:B------:R-:W3:Y:S02]  /*0a80*/  LDG.E R6, desc[UR10][R6.64+0x4] ;  /* 0x0000040a06067981 */ /* 0x000ee4000c1e1900 */
[----:B------:R-:W-:Y:S02]  /*0a90*/  IMAD.WIDE R8, R9, 0x4, R4 ;  /* 0x0000000409087825 */ /* 0x000fe400078e0204 */
[----:B------:R-:W2:Y:S04]  /*0aa0*/  LDG.E R5, desc[UR10][R4.64] ;  /* 0x0000000a04057981 */ /* 0x000ea8000c1e1900 */
[----:B------:R-:W3:Y:S01]  /*0ab0*/  LDG.E R9, desc[UR10][R8.64] ;  /* 0x0000000a08097981 */ /* 0x000ee2000c1e1900 */
[----:B------:R-:W-:Y:S01]  /*0ac0*/  UIADD3 UR4, UPT, UPT, UR4, 0x2, URZ ;  /* 0x0000000204047890 */ /* 0x000fe2000fffe0ff */
[----:B--2---:R-:W-:-:S02]  /*0ad0*/  IMAD R10, R2, R5, RZ ;  /* 0x00000005020a7224 */ /* 0x004fc400078e02ff */
[----:B---3--:R-:W-:-:S03]  /*0ae0*/  IMAD R14, R6, R9, RZ ;  /* 0x00000009060e7224 */ /* 0x008fc600078e02ff */
[----:B------:R-:W-:Y:S02]  /*0af0*/  I2FP.F32.S32 R11, R10 ;  /* 0x0000000a000b7245 */ /* 0x000fe40000201400 */
[----:B------:R-:W-:-:S03]  /*0b00*/  I2FP.F32.S32 R14, R14 ;  /* 0x0000000e000e7245 */ /* 0x000fc60000201400 */
[----:B------:R-:W-:-:S04]  /*0b10*/  FADD R11, R12, R11 ;  /* 0x0000000b0c0b7221 */ /* 0x000fc80000000000 */
[----:B------:R-:W-:-:S07]  /*0b20*/  FADD R12, R11, R14 ;  /* 0x0000000e0b0c7221 */ /* 0x000fce0000000000 */
.L_x_4:
[----:B------:R-:W-:Y:S05]  /*0b30*/  BRA.U UP1, `(.L_x_2) ;  /* 0x0000000101307547 */ /* 0x000fea000b800000 */
[----:B------:R-:W1:Y:S01]  /*0b40*/  LDC.64 R2, c[0x0][0x380] ;  /* 0x0000e000ff027b82 */ /* 0x000e620000000a00 */
[----:B------:R-:W-:Y:S02]  /*0b50*/  MOV R9, UR4 ;  /* 0x0000000400097c02 */ /* 0x000fe40008000f00 */
[----:B------:R-:W-:-:S03]  /*0b60*/  IADD3 R7, PT, PT, R13, UR4, RZ ;  /* 0x000000040d077c10 */ /* 0x000fc6000fffe0ff */
[----:B------:R-:W-:Y:S02]  /*0b70*/  IMAD R9, R9, UR12, R0 ;  /* 0x0000000c09097c24 */ /* 0x000fe4000f8e0200 */
[----:B------:R-:W2:Y:S01]  /*0b80*/  LDC.64 R4, c[0x0][0x388] ;  /* 0x0000e200ff047b82 */ /* 0x000ea20000000a00 */
[----:B-1----:R-:W-:-:S06]  /*0b90*/  IMAD.WIDE.U32 R2, R7, 0x4, R2 ;  /* 0x0000000407027825 */ /* 0x002fcc00078e0002 */
[----:B0-----:R-:W3:Y:S01]  /*0ba0*/  LDG.E R2, desc[UR10][R2.64] ;  /* 0x0000000a02027981 */ /* 0x001ee2000c1e1900 */
[----:B--2---:R-:W-:-:S06]  /*0bb0*/  IMAD.WIDE R4, R9, 0x4, R4 ;  /* 0x0000000409047825 */ /* 0x004fcc00078e0204 */
[----:B------:R-:W3:Y:S02]  /*0bc0*/  LDG.E R5, desc[UR10][R4.64] ;  /* 0x0000000a04057981 */ /* 0x000ee4000c1e1900 */
[----:B---3--:R-:W-:-:S05]  /*0bd0*/  IMAD R6, R2, R5, RZ ;  /* 0x0000000502067224 */ /* 0x008fca00078e02ff */
[----:B------:R-:W-:-:S05]  /*0be0*/  I2FP.F32.S32 R7, R6 ;  /* 0x0000000600077245 */ /* 0x000fca0000201400 */
[----:B------:R-:W-:-:S07]  /*0bf0*/  FADD R12, R12, R7 ;  /* 0x000000070c0c7221 */ /* 0x000fce0000000000 */
.L_x_2:
[----:B------:R-:W1:Y:S01]  /*0c00*/  LDC.64 R2, c[0x0][0x390] ;  /* 0x0000e400ff027b82 */ /* 0x000e620000000a00 */
[----:B------:R-:W0:Y:S01]  /*0c10*/  F2I.TRUNC.NTZ R5, R12 ;  /* 0x0000000c00057305 */ /* 0x000e22000020f100 */
[----:B------:R-:W-:-:S05]  /*0c20*/  IADD3 R13, PT, PT, R0, R13, RZ ;  /* 0x0000000d000d7210 */ /* 0x000fca0007ffe0ff */
[----:B-1----:R-:W-:-:S05]  /*0c30*/  IMAD.WIDE R2, R13, 0x4, R2 ;  /* 0x000000040d027825 */ /* 0x002fca00078e0202 */
[----:B0-----:R-:W-:Y:S01]  /*0c40*/  STG.E desc[UR10][R2.64], R5 ;  /* 0x0000000502007986 */ /* 0x001fe2000c10190a */
[----:B------:R-:W-:Y:S05]  /*0c50*/  EXIT ;  /* 0x000000000000794d */ /* 0x000fea0003800000 */
.L_x_5:
[----:B------:R-:W-:-:S00]  /*0c60*/  BRA `(.L_x_5) ;  /* 0xfffffffc00fc7947 */ /* 0x000fc0000383ffff */
[----:B------:R-:W-:-:S00]  /*0c70*/  NOP ;  /* 0x0000000000007918 */ /* 0x000fc00000000000 */
        /* <DEDUP_REMOVED lines=8> */
.L_x_6:


//--------------------- .nv.shared.reserved.0     --------------------------
	.section	.nv.shared.reserved.0,"aw",@nobits
	.weak		__nv_reservedSMEM_offset_0_alias
	.size		__nv_reservedSMEM_offset_0_alias, 0, 64
	.other		__nv_reservedSMEM_offset_0_alias,@"STO_CUDA_RESERVED_SHARED STV_DEFAULT"
__nv_reservedSMEM_offset_0_alias:
	.zero		0
	.zero		64


//--------------------- .nv.constant0._Z14matrixMultiplyPiS_S_i --------------------------
	.section	.nv.constant0._Z14matrixMultiplyPiS_S_i,"a",@progbits
	.sectionflags	@""
	.align	4
.nv.constant0._Z14matrixMultiplyPiS_S_i:
	.zero		924


//--------------------- SYMBOLS --------------------------

	.type		.nv.reservedSmem.offset0,@object
	.size		.nv.reservedSmem.offset0,0x4
